//
// Generated by NVIDIA NVVM Compiler
//
// Compiler Build ID: CL-36424714
// Cuda compilation tools, release 13.0, V13.0.88
// Based on NVVM 20.0.0
//

.version 9.0
.target sm_100
.address_size 64

	// .globl	_Z6gpu_v1PiS_
// _ZZ6gpu_v2PiS_E20shared_device_vector has been demoted

.visible .entry _Z6gpu_v1PiS_(
	.param .u64 .ptr .align 1 _Z6gpu_v1PiS__param_0,
	.param .u64 .ptr .align 1 _Z6gpu_v1PiS__param_1
)
{
	.reg .b32 	%r<53>;
	.reg .b64 	%rd<10>;

	ld.param.u64 	%rd1, [_Z6gpu_v1PiS__param_0];
	ld.param.u64 	%rd2, [_Z6gpu_v1PiS__param_1];
	cvta.to.global.u64 	%rd3, %rd2;
	cvta.to.global.u64 	%rd4, %rd1;
	mov.u32 	%r1, %tid.x;
	mul.wide.u32 	%rd5, %r1, 4;
	add.s64 	%rd6, %rd4, %rd5;
	ld.global.u32 	%r2, [%rd6+8];
	ld.global.u32 	%r3, [%rd3+4];
	mul.lo.s32 	%r4, %r3, %r2;
	mul.hi.s32 	%r5, %r4, 2021161081;
	shr.u32 	%r6, %r5, 31;
	shr.s32 	%r7, %r5, 3;
	add.s32 	%r8, %r7, %r6;
	mul.lo.s32 	%r9, %r8, 17;
	sub.s32 	%r10, %r4, %r9;
	ld.global.u32 	%r11, [%rd6];
	sub.s32 	%r12, %r11, %r10;
	add.s32 	%r13, %r12, 17;
	mul.hi.s32 	%r14, %r13, 2021161081;
	shr.u32 	%r15, %r14, 31;
	shr.s32 	%r16, %r14, 3;
	add.s32 	%r17, %r16, %r15;
	mul.lo.s32 	%r18, %r17, 17;
	sub.s32 	%r19, %r13, %r18;
	st.global.u32 	[%rd6+8], %r19;
	add.s32 	%r20, %r10, %r11;
	mul.hi.s32 	%r21, %r20, 2021161081;
	shr.u32 	%r22, %r21, 31;
	shr.s32 	%r23, %r21, 3;
	add.s32 	%r24, %r23, %r22;
	mul.lo.s32 	%r25, %r24, 17;
	sub.s32 	%r26, %r20, %r25;
	st.global.u32 	[%rd6], %r26;
	shl.b32 	%r27, %r1, 2;
	cvt.u64.u32 	%rd7, %r27;
	add.s64 	%rd8, %rd6, %rd7;
	ld.global.u32 	%r28, [%rd8+4];
	add.s64 	%rd9, %rd3, %rd5;
	ld.global.u32 	%r29, [%rd9+8];
	mul.lo.s32 	%r30, %r29, %r28;
	mul.hi.s32 	%r31, %r30, 2021161081;
	shr.u32 	%r32, %r31, 31;
	shr.s32 	%r33, %r31, 3;
	add.s32 	%r34, %r33, %r32;
	mul.lo.s32 	%r35, %r34, 17;
	sub.s32 	%r36, %r30, %r35;
	ld.global.u32 	%r37, [%rd8];
	sub.s32 	%r38, %r37, %r36;
	add.s32 	%r39, %r38, 17;
	mul.hi.s32 	%r40, %r39, 2021161081;
	shr.u32 	%r41, %r40, 31;
	shr.s32 	%r42, %r40, 3;
	add.s32 	%r43, %r42, %r41;
	mul.lo.s32 	%r44, %r43, 17;
	sub.s32 	%r45, %r39, %r44;
	st.global.u32 	[%rd8+4], %r45;
	add.s32 	%r46, %r36, %r37;
	mul.hi.s32 	%r47, %r46, 2021161081;
	shr.u32 	%r48, %r47, 31;
	shr.s32 	%r49, %r47, 3;
	add.s32 	%r50, %r49, %r48;
	mul.lo.s32 	%r51, %r50, 17;
	sub.s32 	%r52, %r46, %r51;
	st.global.u32 	[%rd8], %r52;
	ret;

}
	// .globl	_Z6gpu_v2PiS_
.visible .entry _Z6gpu_v2PiS_(
	.param .u64 .ptr .align 1 _Z6gpu_v2PiS__param_0,
	.param .u64 .ptr .align 1 _Z6gpu_v2PiS__param_1
)
{
	.reg .b32 	%r<64>;
	.reg .b64 	%rd<7>;
	// demoted variable
	.shared .align 4 .b8 _ZZ6gpu_v2PiS_E20shared_device_vector[16];
	ld.param.u64 	%rd1, [_Z6gpu_v2PiS__param_0];
	ld.param.u64 	%rd2, [_Z6gpu_v2PiS__param_1];
	cvta.to.global.u64 	%rd3, %rd2;
	cvta.to.global.u64 	%rd4, %rd1;
	ld.global.u32 	%r1, [%rd4];
	st.shared.u32 	[_ZZ6gpu_v2PiS_E20shared_device_vector], %r1;
	mov.u32 	%r2, _ZZ6gpu_v2PiS_E20shared_device_vector;
	ld.global.u32 	%r3, [%rd4+4];
	st.shared.u32 	[_ZZ6gpu_v2PiS_E20shared_device_vector+4], %r3;
	ld.global.u32 	%r4, [%rd4+8];
	st.shared.u32 	[_ZZ6gpu_v2PiS_E20shared_device_vector+8], %r4;
	ld.global.u32 	%r5, [%rd4+12];
	st.shared.u32 	[_ZZ6gpu_v2PiS_E20shared_device_vector+12], %r5;
	mov.u32 	%r6, %tid.x;
	shl.b32 	%r7, %r6, 2;
	add.s32 	%r8, %r2, %r7;
	ld.shared.u32 	%r9, [%r8+8];
	ld.global.u32 	%r10, [%rd3+4];
	mul.lo.s32 	%r11, %r10, %r9;
	mul.hi.s32 	%r12, %r11, 2021161081;
	shr.u32 	%r13, %r12, 31;
	shr.s32 	%r14, %r12, 3;
	add.s32 	%r15, %r14, %r13;
	mul.lo.s32 	%r16, %r15, 17;
	sub.s32 	%r17, %r11, %r16;
	ld.shared.u32 	%r18, [%r8];
	sub.s32 	%r19, %r18, %r17;
	add.s32 	%r20, %r19, 17;
	mul.hi.s32 	%r21, %r20, 2021161081;
	shr.u32 	%r22, %r21, 31;
	shr.s32 	%r23, %r21, 3;
	add.s32 	%r24, %r23, %r22;
	mul.lo.s32 	%r25, %r24, 17;
	sub.s32 	%r26, %r20, %r25;
	st.shared.u32 	[%r8+8], %r26;
	add.s32 	%r27, %r17, %r18;
	mul.hi.s32 	%r28, %r27, 2021161081;
	shr.u32 	%r29, %r28, 31;
	shr.s32 	%r30, %r28, 3;
	add.s32 	%r31, %r30, %r29;
	mul.lo.s32 	%r32, %r31, 17;
	sub.s32 	%r33, %r27, %r32;
	st.shared.u32 	[%r8], %r33;
	add.s32 	%r34, %r8, %r7;
	ld.shared.u32 	%r35, [%r34+4];
	mul.wide.u32 	%rd5, %r6, 4;
	add.s64 	%rd6, %rd3, %rd5;
	ld.global.u32 	%r36, [%rd6+8];
	mul.lo.s32 	%r37, %r36, %r35;
	mul.hi.s32 	%r38, %r37, 2021161081;
	shr.u32 	%r39, %r38, 31;
	shr.s32 	%r40, %r38, 3;
	add.s32 	%r41, %r40, %r39;
	mul.lo.s32 	%r42, %r41, 17;
	sub.s32 	%r43, %r37, %r42;
	ld.shared.u32 	%r44, [%r34];
	sub.s32 	%r45, %r44, %r43;
	add.s32 	%r46, %r45, 17;
	mul.hi.s32 	%r47, %r46, 2021161081;
	shr.u32 	%r48, %r47, 31;
	shr.s32 	%r49, %r47, 3;
	add.s32 	%r50, %r49, %r48;
	mul.lo.s32 	%r51, %r50, 17;
	sub.s32 	%r52, %r46, %r51;
	st.shared.u32 	[%r34+4], %r52;
	add.s32 	%r53, %r43, %r44;
	mul.hi.s32 	%r54, %r53, 2021161081;
	shr.u32 	%r55, %r54, 31;
	shr.s32 	%r56, %r54, 3;
	add.s32 	%r57, %r56, %r55;
	mul.lo.s32 	%r58, %r57, 17;
	sub.s32 	%r59, %r53, %r58;
	st.shared.u32 	[%r34], %r59;
	ld.shared.u32 	%r60, [_ZZ6gpu_v2PiS_E20shared_device_vector];
	st.global.u32 	[%rd4], %r60;
	ld.shared.u32 	%r61, [_ZZ6gpu_v2PiS_E20shared_device_vector+4];
	st.global.u32 	[%rd4+4], %r61;
	ld.shared.u32 	%r62, [_ZZ6gpu_v2PiS_E20shared_device_vector+8];
	st.global.u32 	[%rd4+8], %r62;
	ld.shared.u32 	%r63, [_ZZ6gpu_v2PiS_E20shared_device_vector+12];
	st.global.u32 	[%rd4+12], %r63;
	ret;

}
	// .globl	_Z6gpu_v3PiS_
.visible .entry _Z6gpu_v3PiS_(
	.param .u64 .ptr .align 1 _Z6gpu_v3PiS__param_0,
	.param .u64 .ptr .align 1 _Z6gpu_v3PiS__param_1
)
{
	.local .align 16 .b8 	__local_depot2[16];
	.reg .b64 	%SP;
	.reg .b64 	%SPL;
	.reg .b32 	%r<61>;
	.reg .b64 	%rd<12>;

	mov.u64 	%SPL, __local_depot2;
	ld.param.u64 	%rd1, [_Z6gpu_v3PiS__param_0];
	ld.param.u64 	%rd2, [_Z6gpu_v3PiS__param_1];
	cvta.to.global.u64 	%rd3, %rd2;
	cvta.to.global.u64 	%rd4, %rd1;
	add.u64 	%rd6, %SPL, 0;
	ld.global.u32 	%r1, [%rd4];
	ld.global.u32 	%r2, [%rd4+4];
	ld.global.u32 	%r3, [%rd4+8];
	ld.global.u32 	%r4, [%rd4+12];
	st.local.v4.u32 	[%rd6], {%r1, %r2, %r3, %r4};
	mov.u32 	%r5, %tid.x;
	mul.wide.u32 	%rd7, %r5, 4;
	add.s64 	%rd8, %rd6, %rd7;
	ld.local.u32 	%r6, [%rd8+8];
	ld.global.u32 	%r7, [%rd3+4];
	mul.lo.s32 	%r8, %r7, %r6;
	mul.hi.s32 	%r9, %r8, 2021161081;
	shr.u32 	%r10, %r9, 31;
	shr.s32 	%r11, %r9, 3;
	add.s32 	%r12, %r11, %r10;
	mul.lo.s32 	%r13, %r12, 17;
	sub.s32 	%r14, %r8, %r13;
	ld.local.u32 	%r15, [%rd8];
	sub.s32 	%r16, %r15, %r14;
	add.s32 	%r17, %r16, 17;
	mul.hi.s32 	%r18, %r17, 2021161081;
	shr.u32 	%r19, %r18, 31;
	shr.s32 	%r20, %r18, 3;
	add.s32 	%r21, %r20, %r19;
	mul.lo.s32 	%r22, %r21, 17;
	sub.s32 	%r23, %r17, %r22;
	st.local.u32 	[%rd8+8], %r23;
	add.s32 	%r24, %r14, %r15;
	mul.hi.s32 	%r25, %r24, 2021161081;
	shr.u32 	%r26, %r25, 31;
	shr.s32 	%r27, %r25, 3;
	add.s32 	%r28, %r27, %r26;
	mul.lo.s32 	%r29, %r28, 17;
	sub.s32 	%r30, %r24, %r29;
	st.local.u32 	[%rd8], %r30;
	shl.b32 	%r31, %r5, 2;
	cvt.u64.u32 	%rd9, %r31;
	add.s64 	%rd10, %rd8, %rd9;
	ld.local.v2.u32 	{%r32, %r33}, [%rd10];
	add.s64 	%rd11, %rd3, %rd7;
	ld.global.u32 	%r34, [%rd11+8];
	mul.lo.s32 	%r35, %r34, %r33;
	mul.hi.s32 	%r36, %r35, 2021161081;
	shr.u32 	%r37, %r36, 31;
	shr.s32 	%r38, %r36, 3;
	add.s32 	%r39, %r38, %r37;
	mul.lo.s32 	%r40, %r39, 17;
	sub.s32 	%r41, %r35, %r40;
	sub.s32 	%r42, %r32, %r41;
	add.s32 	%r43, %r42, 17;
	mul.hi.s32 	%r44, %r43, 2021161081;
	shr.u32 	%r45, %r44, 31;
	shr.s32 	%r46, %r44, 3;
	add.s32 	%r47, %r46, %r45;
	mul.lo.s32 	%r48, %r47, 17;
	sub.s32 	%r49, %r43, %r48;
	add.s32 	%r50, %r41, %r32;
	mul.hi.s32 	%r51, %r50, 2021161081;
	shr.u32 	%r52, %r51, 31;
	shr.s32 	%r53, %r51, 3;
	add.s32 	%r54, %r53, %r52;
	mul.lo.s32 	%r55, %r54, 17;
	sub.s32 	%r56, %r50, %r55;
	st.local.v2.u32 	[%rd10], {%r56, %r49};
	ld.local.v4.u32 	{%r57, %r58, %r59, %r60}, [%rd6];
	st.global.u32 	[%rd4], %r57;
	st.global.u32 	[%rd4+4], %r58;
	st.global.u32 	[%rd4+8], %r59;
	st.global.u32 	[%rd4+12], %r60;
	ret;

}


// ===== COMPILED SASS (sm_100) =====

	.target	sm_100

	.elftype	@"ET_EXEC"


//--------------------- .note.nv.tkinfo           --------------------------
	.section	.note.nv.tkinfo,"",@"SHT_NOTE"
	.sectionflags	@"SHF_NOTE_NV_TKINFO"
	.tkinfo
        /*0018*/ 	.word	0x00000002
        /*0030*/ 	.string	""
        /*0030*/ 	.string	"ptxas"
        /*0030*/ 	.string	"Cuda compilation tools, release 13.0, V13.0.88"
        /*0030*/ 	.string	"Build cuda_13.0.r13.0/compiler.36424714_0"
        /*0030*/ 	.string	"-arch sm_100 -m 64 "



//--------------------- .note.nv.cuinfo           --------------------------
	.section	.note.nv.cuinfo,"",@"SHT_NOTE"
	.sectionflags	@"SHF_NOTE_NV_CUINFO"
        /*0018*/ 	.short	0x0002
        /*001a*/ 	.short	0x0064
        /*001c*/ 	.short	0x0082
	.zero		2


//--------------------- .nv.info                  --------------------------
	.section	.nv.info,"",@"SHT_CUDA_INFO"
	.align	4


	//----- nvinfo : EIATTR_REGCOUNT
	.align		4
        /*0000*/ 	.byte	0x04, 0x2f
        /*0002*/ 	.short	(.L_1 - .L_0)
	.align		4
.L_0:
        /*0004*/ 	.word	index@(_Z6gpu_v1PiS_)
        /*0008*/ 	.word	0x00000010


	//----- nvinfo : EIATTR_FRAME_SIZE
	.align		4
.L_1:
        /*000c*/ 	.byte	0x04, 0x11
        /*000e*/ 	.short	(.L_3 - .L_2)
	.align		4
.L_2:
        /*0010*/ 	.word	index@(_Z6gpu_v1PiS_)
        /*0014*/ 	.word	0x00000000


	//----- nvinfo : EIATTR_REGCOUNT
	.align		4
.L_3:
        /*0018*/ 	.byte	0x04, 0x2f
        /*001a*/ 	.short	(.L_5 - .L_4)
	.align		4
.L_4:
        /*001c*/ 	.word	index@(_Z6gpu_v2PiS_)
        /*0020*/ 	.word	0x00000014


	//----- nvinfo : EIATTR_FRAME_SIZE
	.align		4
.L_5:
        /*0024*/ 	.byte	0x04, 0x11
        /*0026*/ 	.short	(.L_7 - .L_6)
	.align		4
.L_6:
        /*0028*/ 	.word	index@(_Z6gpu_v2PiS_)
        /*002c*/ 	.word	0x00000000


	//----- nvinfo : EIATTR_REGCOUNT
	.align		4
.L_7:
        /*0030*/ 	.byte	0x04, 0x2f
        /*0032*/ 	.short	(.L_9 - .L_8)
	.align		4
.L_8:
        /*0034*/ 	.word	index@(_Z6gpu_v3PiS_)
        /*0038*/ 	.word	0x00000012


	//----- nvinfo : EIATTR_FRAME_SIZE
	.align		4
.L_9:
        /*003c*/ 	.byte	0x04, 0x11
        /*003e*/ 	.short	(.L_11 - .L_10)
	.align		4
.L_10:
        /*0040*/ 	.word	index@(_Z6gpu_v3PiS_)
        /*0044*/ 	.word	0x00000000


	//----- nvinfo : EIATTR_MIN_STACK_SIZE
	.align		4
.L_11:
        /*0048*/ 	.byte	0x04, 0x12
        /*004a*/ 	.short	(.L_13 - .L_12)
	.align		4
.L_12:
        /*004c*/ 	.word	index@(_Z6gpu_v3PiS_)
        /*0050*/ 	.word	0x00000000


	//----- nvinfo : EIATTR_MIN_STACK_SIZE
	.align		4
.L_13:
        /*0054*/ 	.byte	0x04, 0x12
        /*0056*/ 	.short	(.L_15 - .L_14)
	.align		4
.L_14:
        /*0058*/ 	.word	index@(_Z6gpu_v2PiS_)
        /*005c*/ 	.word	0x00000000


	//----- nvinfo : EIATTR_MIN_STACK_SIZE
	.align		4
.L_15:
        /*0060*/ 	.byte	0x04, 0x12
        /*0062*/ 	.short	(.L_17 - .L_16)
	.align		4
.L_16:
        /*0064*/ 	.word	index@(_Z6gpu_v1PiS_)
        /*0068*/ 	.word	0x00000000
.L_17:


//--------------------- .nv.compat                --------------------------
	.section	.nv.compat,"",@"SHT_CUDA_COMPAT_INFO"
	.align	4
        /*0000*/ 	.byte	0x02, 0x09, 0x00, 0x00, 0x02, 0x02, 0x01, 0x00, 0x02, 0x05, 0x05, 0x00, 0x03, 0x07, 0x01, 0x01
        /*0010*/ 	.byte	0x02, 0x03, 0x00, 0x00, 0x02, 0x06, 0x01, 0x00, 0x04, 0x0b, 0x08, 0x00, 0x09, 0x00, 0x00, 0x00
        /*0020*/ 	.byte	0x00, 0x00, 0x00, 0x00


//--------------------- .nv.info._Z6gpu_v3PiS_    --------------------------
	.section	.nv.info._Z6gpu_v3PiS_,"",@"SHT_CUDA_INFO"
	.sectionflags	@""
	.align	4


	//----- nvinfo : EIATTR_CUDA_API_VERSION
	.align		4
        /*0000*/ 	.byte	0x04, 0x37
        /*0002*/ 	.short	(.L_19 - .L_18)
.L_18:
        /*0004*/ 	.word	0x00000082


	//----- nvinfo : EIATTR_KPARAM_INFO
	.align		4
.L_19:
        /*0008*/ 	.byte	0x04, 0x17
        /*000a*/ 	.short	(.L_21 - .L_20)
.L_20:
        /*000c*/ 	.word	0x00000000
        /*0010*/ 	.short	0x0001
        /*0012*/ 	.short	0x0008
        /*0014*/ 	.byte	0x00, 0xf5, 0x21, 0x00


	//----- nvinfo : EIATTR_KPARAM_INFO
	.align		4
.L_21:
        /*0018*/ 	.byte	0x04, 0x17
        /*001a*/ 	.short	(.L_23 - .L_22)
.L_22:
        /*001c*/ 	.word	0x00000000
        /*0020*/ 	.short	0x0000
        /*0022*/ 	.short	0x0000
        /*0024*/ 	.byte	0x00, 0xf5, 0x21, 0x00


	//----- nvinfo : EIATTR_SPARSE_MMA_MASK
	.align		4
.L_23:
        /*0028*/ 	.byte	0x03, 0x50
        /*002a*/ 	.short	0x0000


	//----- nvinfo : EIATTR_MAXREG_COUNT
	.align		4
        /*002c*/ 	.byte	0x03, 0x1b
        /*002e*/ 	.short	0x00ff


	//----- nvinfo : EIATTR_MERCURY_ISA_VERSION
	.align		4
        /*0030*/ 	.byte	0x03, 0x5f
        /*0032*/ 	.short	0x0101


	//----- nvinfo : EIATTR_VRC_CTA_INIT_COUNT
	.align		4
        /*0034*/ 	.byte	0x02, 0x4a
	.zero		1
	.zero		1


	//----- nvinfo : EIATTR_EXIT_INSTR_OFFSETS
	.align		4
        /*0038*/ 	.byte	0x04, 0x1c
        /*003a*/ 	.short	(.L_25 - .L_24)


	//   ....[0]....
.L_24:
        /*003c*/ 	.word	0x00000530


	//----- nvinfo : EIATTR_CBANK_PARAM_SIZE
	.align		4
.L_25:
        /*0040*/ 	.byte	0x03, 0x19
        /*0042*/ 	.short	0x0010


	//----- nvinfo : EIATTR_PARAM_CBANK
	.align		4
        /*0044*/ 	.byte	0x04, 0x0a
        /*0046*/ 	.short	(.L_27 - .L_26)
	.align		4
.L_26:
        /*0048*/ 	.word	index@(.nv.constant0._Z6gpu_v3PiS_)
        /*004c*/ 	.short	0x0380
        /*004e*/ 	.short	0x0010


	//----- nvinfo : EIATTR_SW_WAR
	.align		4
.L_27:
        /*0050*/ 	.byte	0x04, 0x36
        /*0052*/ 	.short	(.L_29 - .L_28)
.L_28:
        /*0054*/ 	.word	0x00000008
.L_29:


//--------------------- .nv.info._Z6gpu_v2PiS_    --------------------------
	.section	.nv.info._Z6gpu_v2PiS_,"",@"SHT_CUDA_INFO"
	.sectionflags	@""
	.align	4


	//----- nvinfo : EIATTR_CUDA_API_VERSION
	.align		4
        /*0000*/ 	.byte	0x04, 0x37
        /*0002*/ 	.short	(.L_31 - .L_30)
.L_30:
        /*0004*/ 	.word	0x00000082


	//----- nvinfo : EIATTR_KPARAM_INFO
	.align		4
.L_31:
        /*0008*/ 	.byte	0x04, 0x17
        /*000a*/ 	.short	(.L_33 - .L_32)
.L_32:
        /*000c*/ 	.word	0x00000000
        /*0010*/ 	.short	0x0001
        /*0012*/ 	.short	0x0008
        /*0014*/ 	.byte	0x00, 0xf5, 0x21, 0x00


	//----- nvinfo : EIATTR_KPARAM_INFO
	.align		4
.L_33:
        /*0018*/ 	.byte	0x04, 0x17
        /*001a*/ 	.short	(.L_35 - .L_34)
.L_34:
        /*001c*/ 	.word	0x00000000
        /*0020*/ 	.short	0x0000
        /*0022*/ 	.short	0x0000
        /*0024*/ 	.byte	0x00, 0xf5, 0x21, 0x00


	//----- nvinfo : EIATTR_SPARSE_MMA_MASK
	.align		4
.L_35:
        /*0028*/ 	.byte	0x03, 0x50
        /*002a*/ 	.short	0x0000


	//----- nvinfo : EIATTR_MAXREG_COUNT
	.align		4
        /*002c*/ 	.byte	0x03, 0x1b
        /*002e*/ 	.short	0x00ff


	//----- nvinfo : EIATTR_MERCURY_ISA_VERSION
	.align		4
        /*0030*/ 	.byte	0x03, 0x5f
        /*0032*/ 	.short	0x0101


	//----- nvinfo : EIATTR_VRC_CTA_INIT_COUNT
	.align		4
        /*0034*/ 	.byte	0x02, 0x4a
	.zero		1
	.zero		1


	//----- nvinfo : EIATTR_EXIT_INSTR_OFFSETS
	.align		4
        /*0038*/ 	.byte	0x04, 0x1c
        /*003a*/ 	.short	(.L_37 - .L_36)


	//   ....[0]....
.L_36:
        /*003c*/ 	.word	0x000003e0


	//----- nvinfo : EIATTR_CBANK_PARAM_SIZE
	.align		4
.L_37:
        /*0040*/ 	.byte	0x03, 0x19
        /*0042*/ 	.short	0x0010


	//----- nvinfo : EIATTR_PARAM_CBANK
	.align		4
        /*0044*/ 	.byte	0x04, 0x0a
        /*0046*/ 	.short	(.L_39 - .L_38)
	.align		4
.L_38:
        /*0048*/ 	.word	index@(.nv.constant0._Z6gpu_v2PiS_)
        /*004c*/ 	.short	0x0380
        /*004e*/ 	.short	0x0010


	//----- nvinfo : EIATTR_SW_WAR
	.align		4
.L_39:
        /*0050*/ 	.byte	0x04, 0x36
        /*0052*/ 	.short	(.L_41 - .L_40)
.L_40:
        /*0054*/ 	.word	0x00000008
.L_41:


//--------------------- .nv.info._Z6gpu_v1PiS_    --------------------------
	.section	.nv.info._Z6gpu_v1PiS_,"",@"SHT_CUDA_INFO"
	.sectionflags	@""
	.align	4


	//----- nvinfo : EIATTR_CUDA_API_VERSION
	.align		4
        /*0000*/ 	.byte	0x04, 0x37
        /*0002*/ 	.short	(.L_43 - .L_42)
.L_42:
        /*0004*/ 	.word	0x00000082


	//----- nvinfo : EIATTR_KPARAM_INFO
	.align		4
.L_43:
        /*0008*/ 	.byte	0x04, 0x17
        /*000a*/ 	.short	(.L_45 - .L_44)
.L_44:
        /*000c*/ 	.word	0x00000000
        /*0010*/ 	.short	0x0001
        /*0012*/ 	.short	0x0008
        /*0014*/ 	.byte	0x00, 0xf5, 0x21, 0x00


	//----- nvinfo : EIATTR_KPARAM_INFO
	.align		4
.L_45:
        /*0018*/ 	.byte	0x04, 0x17
        /*001a*/ 	.short	(.L_47 - .L_46)
.L_46:
        /*001c*/ 	.word	0x00000000
        /*0020*/ 	.short	0x0000
        /*0022*/ 	.short	0x0000
        /*0024*/ 	.byte	0x00, 0xf5, 0x21, 0x00


	//----- nvinfo : EIATTR_SPARSE_MMA_MASK
	.align		4
.L_47:
        /*0028*/ 	.byte	0x03, 0x50
        /*002a*/ 	.short	0x0000


	//----- nvinfo : EIATTR_MAXREG_COUNT
	.align		4
        /*002c*/ 	.byte	0x03, 0x1b
        /*002e*/ 	.short	0x00ff


	//----- nvinfo : EIATTR_MERCURY_ISA_VERSION
	.align		4
        /*0030*/ 	.byte	0x03, 0x5f
        /*0032*/ 	.short	0x0101


	//----- nvinfo : EIATTR_VRC_CTA_INIT_COUNT
	.align		4
        /*0034*/ 	.byte	0x02, 0x4a
	.zero		1
	.zero		1


	//----- nvinfo : EIATTR_EXIT_INSTR_OFFSETS
	.align		4
        /*0038*/ 	.byte	0x04, 0x1c
        /*003a*/ 	.short	(.L_49 - .L_48)


	//   ....[0]....
.L_48:
        /*003c*/ 	.word	0x00000320


	//----- nvinfo : EIATTR_CBANK_PARAM_SIZE
	.align		4
.L_49:
        /*0040*/ 	.byte	0x03, 0x19
        /*0042*/ 	.short	0x0010


	//----- nvinfo : EIATTR_PARAM_CBANK
	.align		4
        /*0044*/ 	.byte	0x04, 0x0a
        /*0046*/ 	.short	(.L_51 - .L_50)
	.align		4
.L_50:
        /*0048*/ 	.word	index@(.nv.constant0._Z6gpu_v1PiS_)
        /*004c*/ 	.short	0x0380
        /*004e*/ 	.short	0x0010


	//----- nvinfo : EIATTR_SW_WAR
	.align		4
.L_51:
        /*0050*/ 	.byte	0x04, 0x36
        /*0052*/ 	.short	(.L_53 - .L_52)
.L_52:
        /*0054*/ 	.word	0x00000008
.L_53:


//--------------------- .nv.callgraph             --------------------------
	.section	.nv.callgraph,"",@"SHT_CUDA_CALLGRAPH"
	.align	4
	.sectionentsize	8
	.align		4
        /*0000*/ 	.word	0x00000000
	.align		4
        /*0004*/ 	.word	0xffffffff
	.align		4
        /*0008*/ 	.word	0x00000000
	.align		4
        /*000c*/ 	.word	0xfffffffe
	.align		4
        /*0010*/ 	.word	0x00000000
	.align		4
        /*0014*/ 	.word	0xfffffffd
	.align		4
        /*0018*/ 	.word	0x00000000
	.align		4
        /*001c*/ 	.word	0xfffffffc


//--------------------- .text._Z6gpu_v3PiS_       --------------------------
	.section	.text._Z6gpu_v3PiS_,"ax",@progbits
	.align	128
        .global         _Z6gpu_v3PiS_
        .type           _Z6gpu_v3PiS_,@function
        .size           _Z6gpu_v3PiS_,(.L_x_3 - _Z6gpu_v3PiS_)
        .other          _Z6gpu_v3PiS_,@"STO_CUDA_ENTRY STV_DEFAULT"
_Z6gpu_v3PiS_:
.text._Z6gpu_v3PiS_:
[----:B------:R-:W-:Y:S08]  /*0000*/  LDC R1, c[0x0][0x37c] ;  /* 0x0000df00ff017b82 */ /* 0x000ff00000000800 */
[----:B------:R-:W0:Y:S01]  /*0010*/  LDC.64 R2, c[0x0][0x380] ;  /* 0x0000e000ff027b82 */ /* 0x000e220000000a00 */
[----:B------:R-:W0:Y:S07]  /*0020*/  LDCU.64 UR4, c[0x0][0x358] ;  /* 0x00006b00ff0477ac */ /* 0x000e2e0008000a00 */
[----:B------:R-:W1:Y:S01]  /*0030*/  LDC.64 R12, c[0x0][0x388] ;  /* 0x0000e200ff0c7b82 */ /* 0x000e620000000a00 */
[----:B------:R-:W2:Y:S07]  /*0040*/  S2R R8, SR_TID.X ;  /* 0x0000000000087919 */ /* 0x000eae0000002100 */
[----:B------:R-:W2:Y:S01]  /*0050*/  LDC.64 R10, c[0x0][0x388] ;  /* 0x0000e200ff0a7b82 */ /* 0x000ea20000000a00 */
[----:B0-----:R-:W3:Y:S04]  /*0060*/  LDG.E R0, desc[UR4][R2.64] ;  /* 0x0000000402007981 */ /* 0x001ee8000c1e1900 */
[----:B------:R-:W4:Y:S04]  /*0070*/  LDG.E R6, desc[UR4][R2.64+0x4] ;  /* 0x0000040402067981 */ /* 0x000f28000c1e1900 */
[----:B------:R-:W5:Y:S04]  /*0080*/  LDG.E R4, desc[UR4][R2.64+0x8] ;  /* 0x0000080402047981 */ /* 0x000f68000c1e1900 */
[----:B------:R-:W5:Y:S04]  /*0090*/  LDG.E R5, desc[UR4][R2.64+0xc] ;  /* 0x00000c0402057981 */ /* 0x000f68000c1e1900 */
[----:B-1----:R0:W5:Y:S01]  /*00a0*/  LDG.E R12, desc[UR4][R12.64+0x4] ;  /* 0x000004040c0c7981 */ /* 0x002162000c1e1900 */
[----:B--2---:R-:W-:-:S05]  /*00b0*/  IMAD.WIDE.U32 R10, R8, 0x4, R10 ;  /* 0x00000004080a7825 */ /* 0x004fca00078e000a */
[----:B------:R1:W2:Y:S01]  /*00c0*/  LDG.E R7, desc[UR4][R10.64+0x8] ;  /* 0x000008040a077981 */ /* 0x0002a2000c1e1900 */
[----:B------:R-:W-:-:S04]  /*00d0*/  IMAD.SHL.U32 R9, R8, 0x4, RZ ;  /* 0x0000000408097824 */ /* 0x000fc800078e00ff */
[----:B------:R-:W-:Y:S01]  /*00e0*/  IMAD.U32 R8, R8, 0x4, R9 ;  /* 0x0000000408087824 */ /* 0x000fe200078e0009 */
[C---:B------:R-:W-:Y:S02]  /*00f0*/  ISETP.EQ.AND P3, PT, R9.reuse, -0x8, PT ;  /* 0xfffffff80900780c */ /* 0x040fe40003f62270 */
[C---:B------:R-:W-:Y:S02]  /*0100*/  ISETP.EQ.AND P6, PT, R9.reuse, -0x4, PT ;  /* 0xfffffffc0900780c */ /* 0x040fe40003fc2270 */
[C---:B------:R-:W-:Y:S02]  /*0110*/  ISETP.EQ.AND P2, PT, R9.reuse, RZ, PT ;  /* 0x000000ff0900720c */ /* 0x040fe40003f42270 */
[C---:B------:R-:W-:Y:S02]  /*0120*/  ISETP.EQ.AND P5, PT, R9.reuse, 0x4, PT ;  /* 0x000000040900780c */ /* 0x040fe40003fa2270 */
[C---:B------:R-:W-:Y:S02]  /*0130*/  ISETP.EQ.AND P1, PT, R9.reuse, 0x8, PT ;  /* 0x000000080900780c */ /* 0x040fe40003f22270 */
[----:B------:R-:W-:-:S02]  /*0140*/  ISETP.EQ.AND P4, PT, R9, 0xc, PT ;  /* 0x0000000c0900780c */ /* 0x000fc40003f82270 */
[----:B------:R-:W-:Y:S01]  /*0150*/  ISETP.EQ.AND P0, PT, R8, RZ, PT ;  /* 0x000000ff0800720c */ /* 0x000fe20003f02270 */
[----:B---3--:R-:W-:-:S04]  /*0160*/  @P3 IMAD.MOV.U32 R14, RZ, RZ, R0 ;  /* 0x000000ffff0e3224 */ /* 0x008fc800078e0000 */
[----:B0-----:R-:W-:Y:S02]  /*0170*/  @P2 MOV R13, R0 ;  /* 0x00000000000d2202 */ /* 0x001fe40000000f00 */
[----:B----4-:R-:W-:Y:S01]  /*0180*/  @P6 MOV R14, R6 ;  /* 0x00000006000e6202 */ /* 0x010fe20000000f00 */
[----:B------:R-:W-:Y:S02]  /*0190*/  @P5 IMAD.MOV.U32 R13, RZ, RZ, R6 ;  /* 0x000000ffff0d5224 */ /* 0x000fe400078e0006 */
[--C-:B-----5:R-:W-:Y:S02]  /*01a0*/  @P2 IMAD.MOV.U32 R14, RZ, RZ, R4.reuse ;  /* 0x000000ffff0e2224 */ /* 0x120fe400078e0004 */
[----:B------:R-:W-:Y:S02]  /*01b0*/  @P1 IMAD.MOV.U32 R13, RZ, RZ, R4 ;  /* 0x000000ffff0d1224 */ /* 0x000fe400078e0004 */
[----:B------:R-:W-:Y:S01]  /*01c0*/  @P5 IMAD.MOV.U32 R14, RZ, RZ, R5 ;  /* 0x000000ffff0e5224 */ /* 0x000fe200078e0005 */
[----:B------:R-:W-:-:S03]  /*01d0*/  @P4 MOV R13, R5 ;  /* 0x00000005000d4202 */ /* 0x000fc60000000f00 */
[----:B------:R-:W-:-:S04]  /*01e0*/  IMAD R12, R12, R14, RZ ;  /* 0x0000000e0c0c7224 */ /* 0x000fc800078e02ff */
[----:B-1----:R-:W-:-:S05]  /*01f0*/  IMAD.HI R10, R12, 0x78787879, RZ ;  /* 0x787878790c0a7827 */ /* 0x002fca00078e02ff */
[----:B------:R-:W-:-:S04]  /*0200*/  SHF.R.U32.HI R11, RZ, 0x1f, R10 ;  /* 0x0000001fff0b7819 */ /* 0x000fc8000001160a */
[----:B------:R-:W-:-:S05]  /*0210*/  LEA.HI.SX32 R11, R10, R11, 0x1d ;  /* 0x0000000b0a0b7211 */ /* 0x000fca00078feaff */
[----:B------:R-:W-:-:S05]  /*0220*/  IMAD R11, R11, -0x11, R12 ;  /* 0xffffffef0b0b7824 */ /* 0x000fca00078e020c */
[----:B------:R-:W-:Y:S01]  /*0230*/  IADD3 R10, PT, PT, R13, 0x11, -R11 ;  /* 0x000000110d0a7810 */ /* 0x000fe20007ffe80b */
[----:B------:R-:W-:-:S04]  /*0240*/  IMAD.IADD R13, R11, 0x1, R13 ;  /* 0x000000010b0d7824 */ /* 0x000fc800078e020d */
[----:B------:R-:W-:-:S04]  /*0250*/  IMAD.HI R11, R10, 0x78787879, RZ ;  /* 0x787878790a0b7827 */ /* 0x000fc800078e02ff */
[----:B------:R-:W-:Y:S01]  /*0260*/  IMAD.HI R14, R13, 0x78787879, RZ ;  /* 0x787878790d0e7827 */ /* 0x000fe200078e02ff */
[----:B------:R-:W-:-:S04]  /*0270*/  SHF.R.U32.HI R12, RZ, 0x1f, R11 ;  /* 0x0000001fff0c7819 */ /* 0x000fc8000001160b */
[----:B------:R-:W-:Y:S02]  /*0280*/  LEA.HI.SX32 R11, R11, R12, 0x1d ;  /* 0x0000000c0b0b7211 */ /* 0x000fe400078feaff */
[----:B------:R-:W-:Y:S02]  /*0290*/  SHF.R.U32.HI R15, RZ, 0x1f, R14 ;  /* 0x0000001fff0f7819 */ /* 0x000fe4000001160e */
[----:B------:R-:W-:Y:S01]  /*02a0*/  MOV R12, R0 ;  /* 0x00000000000c7202 */ /* 0x000fe20000000f00 */
[----:B------:R-:W-:Y:S01]  /*02b0*/  IMAD R11, R11, -0x11, R10 ;  /* 0xffffffef0b0b7824 */ /* 0x000fe200078e020a */
[----:B------:R-:W-:-:S03]  /*02c0*/  LEA.HI.SX32 R14, R14, R15, 0x1d ;  /* 0x0000000f0e0e7211 */ /* 0x000fc600078feaff */
[----:B------:R-:W-:Y:S01]  /*02d0*/  @P5 IMAD.MOV.U32 R5, RZ, RZ, R11 ;  /* 0x000000ffff055224 */ /* 0x000fe200078e000b */
[-C--:B------:R-:W-:Y:S01]  /*02e0*/  @P6 MOV R6, R11.reuse ;  /* 0x0000000b00066202 */ /* 0x080fe20000000f00 */
[----:B------:R-:W-:Y:S01]  /*02f0*/  IMAD R14, R14, -0x11, R13 ;  /* 0xffffffef0e0e7824 */ /* 0x000fe200078e020d */
[----:B------:R-:W-:Y:S01]  /*0300*/  ISETP.EQ.AND P6, PT, R8, 0x8, PT ;  /* 0x000000080800780c */ /* 0x000fe20003fc2270 */
[----:B------:R-:W-:Y:S01]  /*0310*/  IMAD.MOV.U32 R13, RZ, RZ, R4 ;  /* 0x000000ffff0d7224 */ /* 0x000fe200078e0004 */
[----:B------:R-:W-:Y:S01]  /*0320*/  @P3 MOV R12, R11 ;  /* 0x0000000b000c3202 */ /* 0x000fe20000000f00 */
[--C-:B------:R-:W-:Y:S01]  /*0330*/  @P4 IMAD.MOV.U32 R5, RZ, RZ, R14.reuse ;  /* 0x000000ffff054224 */ /* 0x100fe200078e000e */
[-C--:B------:R-:W-:Y:S01]  /*0340*/  @P5 MOV R6, R14.reuse ;  /* 0x0000000e00065202 */ /* 0x080fe20000000f00 */
[----:B------:R-:W-:Y:S01]  /*0350*/  @P2 IMAD.MOV.U32 R13, RZ, RZ, R11 ;  /* 0x000000ffff0d2224 */ /* 0x000fe200078e000b */
[----:B------:R-:W-:Y:S01]  /*0360*/  @P2 MOV R12, R14 ;  /* 0x0000000e000c2202 */ /* 0x000fe20000000f00 */
[----:B------:R-:W-:Y:S01]  /*0370*/  @P1 IMAD.MOV.U32 R13, RZ, RZ, R14 ;  /* 0x000000ffff0d1224 */ /* 0x000fe200078e000e */
[----:B------:R-:W-:-:S05]  /*0380*/  @P0 MOV R8, R6 ;  /* 0x0000000600080202 */ /* 0x000fca0000000f00 */
[----:B------:R-:W-:-:S04]  /*0390*/  @P6 IMAD.MOV.U32 R8, RZ, RZ, R5 ;  /* 0x000000ffff086224 */ /* 0x000fc800078e0005 */
[----:B--2---:R-:W-:-:S04]  /*03a0*/  IMAD R7, R7, R8, RZ ;  /* 0x0000000807077224 */ /* 0x004fc800078e02ff */
[----:B------:R-:W-:-:S05]  /*03b0*/  IMAD.HI R0, R7, 0x78787879, RZ ;  /* 0x7878787907007827 */ /* 0x000fca00078e02ff */
[----:B------:R-:W-:-:S04]  /*03c0*/  SHF.R.U32.HI R9, RZ, 0x1f, R0 ;  /* 0x0000001fff097819 */ /* 0x000fc80000011600 */
[----:B------:R-:W-:Y:S02]  /*03d0*/  LEA.HI.SX32 R0, R0, R9, 0x1d ;  /* 0x0000000900007211 */ /* 0x000fe400078feaff */
[----:B------:R-:W-:Y:S01]  /*03e0*/  @P0 MOV R9, R12 ;  /* 0x0000000c00090202 */ /* 0x000fe20000000f00 */
[----:B------:R-:W-:Y:S02]  /*03f0*/  @P6 IMAD.MOV.U32 R9, RZ, RZ, R13 ;  /* 0x000000ffff096224 */ /* 0x000fe400078e000d */
[----:B------:R-:W-:-:S05]  /*0400*/  IMAD R0, R0, -0x11, R7 ;  /* 0xffffffef00007824 */ /* 0x000fca00078e0207 */
[----:B------:R-:W-:Y:S02]  /*0410*/  IADD3 R8, PT, PT, R0, R9, RZ ;  /* 0x0000000900087210 */ /* 0x000fe40007ffe0ff */
[----:B------:R-:W-:-:S03]  /*0420*/  IADD3 R0, PT, PT, R9, 0x11, -R0 ;  /* 0x0000001109007810 */ /* 0x000fc60007ffe800 */
[----:B------:R-:W-:-:S04]  /*0430*/  IMAD.HI R9, R8, 0x78787879, RZ ;  /* 0x7878787908097827 */ /* 0x000fc800078e02ff */
[----:B------:R-:W-:Y:S01]  /*0440*/  IMAD.HI R4, R0, 0x78787879, RZ ;  /* 0x7878787900047827 */ /* 0x000fe200078e02ff */
[----:B------:R-:W-:-:S04]  /*0450*/  SHF.R.U32.HI R10, RZ, 0x1f, R9 ;  /* 0x0000001fff0a7819 */ /* 0x000fc80000011609 */
[----:B------:R-:W-:Y:S02]  /*0460*/  SHF.R.U32.HI R7, RZ, 0x1f, R4 ;  /* 0x0000001fff077819 */ /* 0x000fe40000011604 */
[----:B------:R-:W-:Y:S02]  /*0470*/  LEA.HI.SX32 R9, R9, R10, 0x1d ;  /* 0x0000000a09097211 */ /* 0x000fe400078feaff */
[----:B------:R-:W-:-:S03]  /*0480*/  LEA.HI.SX32 R7, R4, R7, 0x1d ;  /* 0x0000000704077211 */ /* 0x000fc600078feaff */
[----:B------:R-:W-:Y:S02]  /*0490*/  IMAD R9, R9, -0x11, R8 ;  /* 0xffffffef09097824 */ /* 0x000fe400078e0208 */
[----:B------:R-:W-:Y:S02]  /*04a0*/  IMAD R7, R7, -0x11, R0 ;  /* 0xffffffef07077824 */ /* 0x000fe400078e0200 */
[--C-:B------:R-:W-:Y:S02]  /*04b0*/  @P0 IMAD.MOV.U32 R12, RZ, RZ, R9.reuse ;  /* 0x000000ffff0c0224 */ /* 0x100fe400078e0009 */
[----:B------:R-:W-:Y:S01]  /*04c0*/  @P6 IMAD.MOV.U32 R13, RZ, RZ, R9 ;  /* 0x000000ffff0d6224 */ /* 0x000fe200078e0009 */
[-C--:B------:R-:W-:Y:S02]  /*04d0*/  @P0 MOV R6, R7.reuse ;  /* 0x0000000700060202 */ /* 0x080fe40000000f00 */
[----:B------:R-:W-:Y:S01]  /*04e0*/  @P6 MOV R5, R7 ;  /* 0x0000000700056202 */ /* 0x000fe20000000f00 */
[----:B------:R-:W-:Y:S04]  /*04f0*/  STG.E desc[UR4][R2.64], R12 ;  /* 0x0000000c02007986 */ /* 0x000fe8000c101904 */
[----:B------:R-:W-:Y:S04]  /*0500*/  STG.E desc[UR4][R2.64+0x4], R6 ;  /* 0x0000040602007986 */ /* 0x000fe8000c101904 */
[----:B------:R-:W-:Y:S04]  /*0510*/  STG.E desc[UR4][R2.64+0x8], R13 ;  /* 0x0000080d02007986 */ /* 0x000fe8000c101904 */
[----:B------:R-:W-:Y:S01]  /*0520*/  STG.E desc[UR4][R2.64+0xc], R5 ;  /* 0x00000c0502007986 */ /* 0x000fe2000c101904 */
[----:B------:R-:W-:Y:S05]  /*0530*/  EXIT ;  /* 0x000000000000794d */ /* 0x000fea0003800000 */
.L_x_0:
[----:B------:R-:W-:-:S00]  /*0540*/  BRA `(.L_x_0) ;  /* 0xfffffffc00fc7947 */ /* 0x000fc0000383ffff */
[----:B------:R-:W-:-:S00]  /*0550*/  NOP ;  /* 0x0000000000007918 */ /* 0x000fc00000000000 */
        /* <DEDUP_REMOVED lines=10> */
.L_x_3:


//--------------------- .text._Z6gpu_v2PiS_       --------------------------
	.section	.text._Z6gpu_v2PiS_,"ax",@progbits
	.align	128
        .global         _Z6gpu_v2PiS_
        .type           _Z6gpu_v2PiS_,@function
        .size           _Z6gpu_v2PiS_,(.L_x_4 - _Z6gpu_v2PiS_)
        .other          _Z6gpu_v2PiS_,@"STO_CUDA_ENTRY STV_DEFAULT"
_Z6gpu_v2PiS_:
.text._Z6gpu_v2PiS_:
[----:B------:R-:W-:Y:S08]  /*0000*/  LDC R1, c[0x0][0x37c] ;  /* 0x0000df00ff017b82 */ /* 0x000ff00000000800 */
[----:B------:R-:W0:Y:S01]  /*0010*/  LDC.64 R2, c[0x0][0x380] ;  /* 0x0000e000ff027b82 */ /* 0x000e220000000a00 */
[----:B------:R-:W0:Y:S07]  /*0020*/  LDCU.64 UR6, c[0x0][0x358] ;  /* 0x00006b00ff0677ac */ /* 0x000e2e0008000a00 */
[----:B------:R-:W1:Y:S01]  /*0030*/  LDC.64 R10, c[0x0][0x388] ;  /* 0x0000e200ff0a7b82 */ /* 0x000e620000000a00 */
[----:B------:R-:W2:Y:S07]  /*0040*/  S2R R0, SR_TID.X ;  /* 0x0000000000007919 */ /* 0x000eae0000002100 */
[----:B------:R-:W2:Y:S01]  /*0050*/  LDC.64 R8, c[0x0][0x388] ;  /* 0x0000e200ff087b82 */ /* 0x000ea20000000a00 */
[----:B0-----:R-:W3:Y:S04]  /*0060*/  LDG.E R4, desc[UR6][R2.64] ;  /* 0x0000000602047981 */ /* 0x001ee8000c1e1900 */
[----:B------:R-:W3:Y:S04]  /*0070*/  LDG.E R5, desc[UR6][R2.64+0x4] ;  /* 0x0000040602057981 */ /* 0x000ee8000c1e1900 */
[----:B------:R-:W3:Y:S04]  /*0080*/  LDG.E R6, desc[UR6][R2.64+0x8] ;  /* 0x0000080602067981 */ /* 0x000ee8000c1e1900 */
[----:B------:R-:W3:Y:S04]  /*0090*/  LDG.E R7, desc[UR6][R2.64+0xc] ;  /* 0x00000c0602077981 */ /* 0x000ee8000c1e1900 */
[----:B-1----:R-:W4:Y:S01]  /*00a0*/  LDG.E R11, desc[UR6][R10.64+0x4] ;  /* 0x000004060a0b7981 */ /* 0x002f22000c1e1900 */
[----:B--2---:R-:W-:-:S06]  /*00b0*/  IMAD.WIDE.U32 R8, R0, 0x4, R8 ;  /* 0x0000000400087825 */ /* 0x004fcc00078e0008 */
[----:B------:R0:W2:Y:S01]  /*00c0*/  LDG.E R8, desc[UR6][R8.64+0x8] ;  /* 0x0000080608087981 */ /* 0x0000a2000c1e1900 */
[----:B------:R-:W1:Y:S01]  /*00d0*/  S2UR UR5, SR_CgaCtaId ;  /* 0x00000000000579c3 */ /* 0x000e620000008800 */
[----:B------:R-:W-:Y:S02]  /*00e0*/  UMOV UR4, 0x400 ;  /* 0x0000040000047882 */ /* 0x000fe40000000000 */
[----:B-1----:R-:W-:-:S06]  /*00f0*/  ULEA UR4, UR5, UR4, 0x18 ;  /* 0x0000000405047291 */ /* 0x002fcc000f8ec0ff */
[----:B------:R-:W-:-:S04]  /*0100*/  LEA R13, R0, UR4, 0x2 ;  /* 0x00000004000d7c11 */ /* 0x000fc8000f8e10ff */
[----:B------:R-:W-:Y:S01]  /*0110*/  LEA R0, R0, R13, 0x2 ;  /* 0x0000000d00007211 */ /* 0x000fe200078e10ff */
[----:B---3--:R-:W-:Y:S04]  /*0120*/  STS.128 [UR4], R4 ;  /* 0x00000004ff007988 */ /* 0x008fe80008000c04 */
[----:B------:R-:W4:Y:S04]  /*0130*/  LDS R12, [R13+0x8] ;  /* 0x000008000d0c7984 */ /* 0x000f280000000800 */
[----:B------:R-:W0:Y:S01]  /*0140*/  LDS R17, [R13] ;  /* 0x000000000d117984 */ /* 0x000e220000000800 */
[----:B----4-:R-:W-:-:S04]  /*0150*/  IMAD R11, R12, R11, RZ ;  /* 0x0000000b0c0b7224 */ /* 0x010fc800078e02ff */
[----:B------:R-:W-:-:S05]  /*0160*/  IMAD.HI R10, R11, 0x78787879, RZ ;  /* 0x787878790b0a7827 */ /* 0x000fca00078e02ff */
[----:B------:R-:W-:-:S04]  /*0170*/  SHF.R.U32.HI R15, RZ, 0x1f, R10 ;  /* 0x0000001fff0f7819 */ /* 0x000fc8000001160a */
[----:B------:R-:W-:-:S05]  /*0180*/  LEA.HI.SX32 R10, R10, R15, 0x1d ;  /* 0x0000000f0a0a7211 */ /* 0x000fca00078feaff */
[----:B------:R-:W-:-:S05]  /*0190*/  IMAD R10, R10, -0x11, R11 ;  /* 0xffffffef0a0a7824 */ /* 0x000fca00078e020b */
[----:B0-----:R-:W-:Y:S02]  /*01a0*/  IADD3 R9, PT, PT, R17, 0x11, -R10 ;  /* 0x0000001111097810 */ /* 0x001fe40007ffe80a */
[----:B------:R-:W-:-:S03]  /*01b0*/  IADD3 R17, PT, PT, R10, R17, RZ ;  /* 0x000000110a117210 */ /* 0x000fc60007ffe0ff */
[----:B------:R-:W-:-:S04]  /*01c0*/  IMAD.HI R10, R9, 0x78787879, RZ ;  /* 0x78787879090a7827 */ /* 0x000fc800078e02ff */
[----:B------:R-:W-:Y:S01]  /*01d0*/  IMAD.HI R4, R17, 0x78787879, RZ ;  /* 0x7878787911047827 */ /* 0x000fe200078e02ff */
[----:B------:R-:W-:-:S04]  /*01e0*/  SHF.R.U32.HI R5, RZ, 0x1f, R10 ;  /* 0x0000001fff057819 */ /* 0x000fc8000001160a */
[----:B------:R-:W-:Y:S02]  /*01f0*/  SHF.R.U32.HI R7, RZ, 0x1f, R4 ;  /* 0x0000001fff077819 */ /* 0x000fe40000011604 */
[----:B------:R-:W-:Y:S02]  /*0200*/  LEA.HI.SX32 R10, R10, R5, 0x1d ;  /* 0x000000050a0a7211 */ /* 0x000fe400078feaff */
[----:B------:R-:W-:-:S03]  /*0210*/  LEA.HI.SX32 R4, R4, R7, 0x1d ;  /* 0x0000000704047211 */ /* 0x000fc600078feaff */
[----:B------:R-:W-:Y:S02]  /*0220*/  IMAD R10, R10, -0x11, R9 ;  /* 0xffffffef0a0a7824 */ /* 0x000fe400078e0209 */
[----:B------:R-:W-:-:S03]  /*0230*/  IMAD R4, R4, -0x11, R17 ;  /* 0xffffffef04047824 */ /* 0x000fc600078e0211 */
[----:B------:R-:W-:Y:S04]  /*0240*/  STS [R13+0x8], R10 ;  /* 0x0000080a0d007388 */ /* 0x000fe80000000800 */
[----:B------:R-:W-:Y:S04]  /*0250*/  STS [R13], R4 ;  /* 0x000000040d007388 */ /* 0x000fe80000000800 */
[----:B------:R-:W2:Y:S04]  /*0260*/  LDS R5, [R0+0x4] ;  /* 0x0000040000057984 */ /* 0x000ea80000000800 */
[----:B------:R-:W0:Y:S01]  /*0270*/  LDS R9, [R0] ;  /* 0x0000000000097984 */ /* 0x000e220000000800 */
[----:B--2---:R-:W-:-:S04]  /*0280*/  IMAD R5, R5, R8, RZ ;  /* 0x0000000805057224 */ /* 0x004fc800078e02ff */
        /* <DEDUP_REMOVED lines=16> */
[----:B------:R-:W0:Y:S04]  /*0390*/  LDS.128 R12, [UR4] ;  /* 0x00000004ff0c7984 */ /* 0x000e280008000c00 */
[----:B0-----:R-:W-:Y:S04]  /*03a0*/  STG.E desc[UR6][R2.64], R12 ;  /* 0x0000000c02007986 */ /* 0x001fe8000c101906 */
[----:B------:R-:W-:Y:S04]  /*03b0*/  STG.E desc[UR6][R2.64+0x4], R13 ;  /* 0x0000040d02007986 */ /* 0x000fe8000c101906 */
[----:B------:R-:W-:Y:S04]  /*03c0*/  STG.E desc[UR6][R2.64+0x8], R14 ;  /* 0x0000080e02007986 */ /* 0x000fe8000c101906 */
[----:B------:R-:W-:Y:S01]  /*03d0*/  STG.E desc[UR6][R2.64+0xc], R15 ;  /* 0x00000c0f02007986 */ /* 0x000fe2000c101906 */
[----:B------:R-:W-:Y:S05]  /*03e0*/  EXIT ;  /* 0x000000000000794d */ /* 0x000fea0003800000 */
.L_x_1:
        /* <DEDUP_REMOVED lines=9> */
.L_x_4:


//--------------------- .text._Z6gpu_v1PiS_       --------------------------
	.section	.text._Z6gpu_v1PiS_,"ax",@progbits
	.align	128
        .global         _Z6gpu_v1PiS_
        .type           _Z6gpu_v1PiS_,@function
        .size           _Z6gpu_v1PiS_,(.L_x_5 - _Z6gpu_v1PiS_)
        .other          _Z6gpu_v1PiS_,@"STO_CUDA_ENTRY STV_DEFAULT"
_Z6gpu_v1PiS_:
.text._Z6gpu_v1PiS_:
[----:B------:R-:W-:Y:S01]  /*0000*/  LDC R1, c[0x0][0x37c] ;  /* 0x0000df00ff017b82 */ /* 0x000fe20000000800 */
[----:B------:R-:W0:Y:S07]  /*0010*/  S2R R13, SR_TID.X ;  /* 0x00000000000d7919 */ /* 0x000e2e0000002100 */
[----:B------:R-:W0:Y:S01]  /*0020*/  LDC.64 R2, c[0x0][0x380] ;  /* 0x0000e000ff027b82 */ /* 0x000e220000000a00 */
[----:B------:R-:W1:Y:S07]  /*0030*/  LDCU.64 UR4, c[0x0][0x358] ;  /* 0x00006b00ff0477ac */ /* 0x000e6e0008000a00 */
[----:B------:R-:W1:Y:S01]  /*0040*/  LDC.64 R6, c[0x0][0x388] ;  /* 0x0000e200ff067b82 */ /* 0x000e620000000a00 */
[----:B0-----:R-:W-:Y:S01]  /*0050*/  IMAD.WIDE.U32 R2, R13, 0x4, R2 ;  /* 0x000000040d027825 */ /* 0x001fe200078e0002 */
[----:B-1----:R-:W2:Y:S04]  /*0060*/  LDG.E R7, desc[UR4][R6.64+0x4] ;  /* 0x0000040406077981 */ /* 0x002ea8000c1e1900 */
[----:B------:R-:W2:Y:S04]  /*0070*/  LDG.E R0, desc[UR4][R2.64+0x8] ;  /* 0x0000080402007981 */ /* 0x000ea8000c1e1900 */
[----:B------:R-:W3:Y:S01]  /*0080*/  LDG.E R9, desc[UR4][R2.64] ;  /* 0x0000000402097981 */ /* 0x000ee2000c1e1900 */
[----:B--2---:R-:W-:-:S04]  /*0090*/  IMAD R0, R0, R7, RZ ;  /* 0x0000000700007224 */ /* 0x004fc800078e02ff */
[----:B------:R-:W-:-:S05]  /*00a0*/  IMAD.HI R4, R0, 0x78787879, RZ ;  /* 0x7878787900047827 */ /* 0x000fca00078e02ff */
[----:B------:R-:W-:-:S04]  /*00b0*/  SHF.R.U32.HI R5, RZ, 0x1f, R4 ;  /* 0x0000001fff057819 */ /* 0x000fc80000011604 */
[----:B------:R-:W-:-:S05]  /*00c0*/  LEA.HI.SX32 R5, R4, R5, 0x1d ;  /* 0x0000000504057211 */ /* 0x000fca00078feaff */
[----:B------:R-:W-:Y:S02]  /*00d0*/  IMAD R0, R5, -0x11, R0 ;  /* 0xffffffef05007824 */ /* 0x000fe400078e0200 */
[----:B------:R-:W0:Y:S03]  /*00e0*/  LDC.64 R4, c[0x0][0x388] ;  /* 0x0000e200ff047b82 */ /* 0x000e260000000a00 */
[----:B---3--:R-:W-:Y:S02]  /*00f0*/  IADD3 R8, PT, PT, R9, 0x11, -R0 ;  /* 0x0000001109087810 */ /* 0x008fe40007ffe800 */
[----:B------:R-:W-:-:S03]  /*0100*/  IADD3 R10, PT, PT, R0, R9, RZ ;  /* 0x00000009000a7210 */ /* 0x000fc60007ffe0ff */
[----:B------:R-:W-:-:S04]  /*0110*/  IMAD.HI R0, R8, 0x78787879, RZ ;  /* 0x7878787908007827 */ /* 0x000fc800078e02ff */
[----:B------:R-:W-:Y:S01]  /*0120*/  IMAD.HI R6, R10, 0x78787879, RZ ;  /* 0x787878790a067827 */ /* 0x000fe200078e02ff */
[----:B------:R-:W-:-:S04]  /*0130*/  SHF.R.U32.HI R7, RZ, 0x1f, R0 ;  /* 0x0000001fff077819 */ /* 0x000fc80000011600 */
[----:B------:R-:W-:Y:S02]  /*0140*/  SHF.R.U32.HI R9, RZ, 0x1f, R6 ;  /* 0x0000001fff097819 */ /* 0x000fe40000011606 */
[----:B------:R-:W-:Y:S02]  /*0150*/  LEA.HI.SX32 R7, R0, R7, 0x1d ;  /* 0x0000000700077211 */ /* 0x000fe400078feaff */
[----:B------:R-:W-:Y:S02]  /*0160*/  LEA.HI.SX32 R11, R6, R9, 0x1d ;  /* 0x00000009060b7211 */ /* 0x000fe400078feaff */
[----:B------:R-:W-:Y:S01]  /*0170*/  LEA R6, P0, R13, R2, 0x2 ;  /* 0x000000020d067211 */ /* 0x000fe200078010ff */
[----:B------:R-:W-:Y:S02]  /*0180*/  IMAD R9, R7, -0x11, R8 ;  /* 0xffffffef07097824 */ /* 0x000fe400078e0208 */
[----:B------:R-:W-:Y:S01]  /*0190*/  IMAD R11, R11, -0x11, R10 ;  /* 0xffffffef0b0b7824 */ /* 0x000fe200078e020a */
[----:B------:R-:W-:Y:S01]  /*01a0*/  IADD3.X R7, PT, PT, RZ, R3, RZ, P0, !PT ;  /* 0x00000003ff077210 */ /* 0x000fe200007fe4ff */
[----:B0-----:R-:W-:Y:S01]  /*01b0*/  IMAD.WIDE.U32 R4, R13, 0x4, R4 ;  /* 0x000000040d047825 */ /* 0x001fe200078e0004 */
[----:B------:R-:W-:Y:S04]  /*01c0*/  STG.E desc[UR4][R2.64+0x8], R9 ;  /* 0x0000080902007986 */ /* 0x000fe8000c101904 */
[----:B------:R0:W-:Y:S04]  /*01d0*/  STG.E desc[UR4][R2.64], R11 ;  /* 0x0000000b02007986 */ /* 0x0001e8000c101904 */
[----:B------:R-:W2:Y:S04]  /*01e0*/  LDG.E R5, desc[UR4][R4.64+0x8] ;  /* 0x0000080404057981 */ /* 0x000ea8000c1e1900 */
[----:B------:R-:W2:Y:S04]  /*01f0*/  LDG.E R0, desc[UR4][R6.64+0x4] ;  /* 0x0000040406007981 */ /* 0x000ea8000c1e1900 */
[----:B------:R-:W3:Y:S01]  /*0200*/  LDG.E R10, desc[UR4][R6.64] ;  /* 0x00000004060a7981 */ /* 0x000ee2000c1e1900 */
[----:B--2---:R-:W-:-:S04]  /*0210*/  IMAD R0, R0, R5, RZ ;  /* 0x0000000500007224 */ /* 0x004fc800078e02ff */
[----:B------:R-:W-:-:S05]  /*0220*/  IMAD.HI R8, R0, 0x78787879, RZ ;  /* 0x7878787900087827 */ /* 0x000fca00078e02ff */
[----:B------:R-:W-:-:S04]  /*0230*/  SHF.R.U32.HI R13, RZ, 0x1f, R8 ;  /* 0x0000001fff0d7819 */ /* 0x000fc80000011608 */
[----:B------:R-:W-:-:S05]  /*0240*/  LEA.HI.SX32 R13, R8, R13, 0x1d ;  /* 0x0000000d080d7211 */ /* 0x000fca00078feaff */
[----:B------:R-:W-:-:S05]  /*0250*/  IMAD R13, R13, -0x11, R0 ;  /* 0xffffffef0d0d7824 */ /* 0x000fca00078e0200 */
[----:B---3--:R-:W-:Y:S02]  /*0260*/  IADD3 R0, PT, PT, R10, 0x11, -R13 ;  /* 0x000000110a007810 */ /* 0x008fe40007ffe80d */
[----:B------:R-:W-:-:S03]  /*0270*/  IADD3 R10, PT, PT, R13, R10, RZ ;  /* 0x0000000a0d0a7210 */ /* 0x000fc60007ffe0ff */
[----:B0-----:R-:W-:-:S04]  /*0280*/  IMAD.HI R2, R0, 0x78787879, RZ ;  /* 0x7878787900027827 */ /* 0x001fc800078e02ff */
[----:B------:R-:W-:Y:S01]  /*0290*/  IMAD.HI R4, R10, 0x78787879, RZ ;  /* 0x787878790a047827 */ /* 0x000fe200078e02ff */
[----:B------:R-:W-:-:S04]  /*02a0*/  SHF.R.U32.HI R3, RZ, 0x1f, R2 ;  /* 0x0000001fff037819 */ /* 0x000fc80000011602 */
[----:B------:R-:W-:Y:S02]  /*02b0*/  SHF.R.U32.HI R5, RZ, 0x1f, R4 ;  /* 0x0000001fff057819 */ /* 0x000fe40000011604 */
[----:B------:R-:W-:Y:S02]  /*02c0*/  LEA.HI.SX32 R3, R2, R3, 0x1d ;  /* 0x0000000302037211 */ /* 0x000fe400078feaff */
[----:B------:R-:W-:-:S03]  /*02d0*/  LEA.HI.SX32 R5, R4, R5, 0x1d ;  /* 0x0000000504057211 */ /* 0x000fc600078feaff */
[----:B------:R-:W-:Y:S02]  /*02e0*/  IMAD R3, R3, -0x11, R0 ;  /* 0xffffffef03037824 */ /* 0x000fe400078e0200 */
[----:B------:R-:W-:-:S03]  /*02f0*/  IMAD R5, R5, -0x11, R10 ;  /* 0xffffffef05057824 */ /* 0x000fc600078e020a */
[----:B------:R-:W-:Y:S04]  /*0300*/  STG.E desc[UR4][R6.64+0x4], R3 ;  /* 0x0000040306007986 */ /* 0x000fe8000c101904 */
[----:B------:R-:W-:Y:S01]  /*0310*/  STG.E desc[UR4][R6.64], R5 ;  /* 0x0000000506007986 */ /* 0x000fe2000c101904 */
[----:B------:R-:W-:Y:S05]  /*0320*/  EXIT ;  /* 0x000000000000794d */ /* 0x000fea0003800000 */
.L_x_2:
        /* <DEDUP_REMOVED lines=13> */
.L_x_5:


//--------------------- .nv.shared.reserved.0     --------------------------
	.section	.nv.shared.reserved.0,"aw",@nobits
	.weak		__nv_reservedSMEM_offset_0_alias
	.size		__nv_reservedSMEM_offset_0_alias, 0, 64
	.other		__nv_reservedSMEM_offset_0_alias,@"STO_CUDA_RESERVED_SHARED STV_DEFAULT"
__nv_reservedSMEM_offset_0_alias:
	.zero		0
	.zero		64


//--------------------- .nv.shared._Z6gpu_v2PiS_  --------------------------
	.section	.nv.shared._Z6gpu_v2PiS_,"aw",@nobits
	.sectionflags	@""
	.align	4
.nv.shared._Z6gpu_v2PiS_:
	.zero		1040


//--------------------- .nv.constant0._Z6gpu_v3PiS_ --------------------------
	.section	.nv.constant0._Z6gpu_v3PiS_,"a",@progbits
	.sectionflags	@""
	.align	4
.nv.constant0._Z6gpu_v3PiS_:
	.zero		912


//--------------------- .nv.constant0._Z6gpu_v2PiS_ --------------------------
	.section	.nv.constant0._Z6gpu_v2PiS_,"a",@progbits
	.sectionflags	@""
	.align	4
.nv.constant0._Z6gpu_v2PiS_:
	.zero		912


//--------------------- .nv.constant0._Z6gpu_v1PiS_ --------------------------
	.section	.nv.constant0._Z6gpu_v1PiS_,"a",@progbits
	.sectionflags	@""
	.align	4
.nv.constant0._Z6gpu_v1PiS_:
	.zero		912


//--------------------- SYMBOLS --------------------------

	.type		.nv.reservedSmem.offset0,@object
	.size		.nv.reservedSmem.offset0,0x4
	.type		.nv.reservedSmem.cap,@object
	.size		.nv.reservedSmem.cap,0x4
